//
// Generated by NVIDIA NVVM Compiler
//
// Compiler Build ID: CL-36424714
// Cuda compilation tools, release 13.0, V13.0.88
// Based on NVVM 20.0.0
//

.version 9.0
.target sm_100
.address_size 64

	// .globl	_Z13hello_fromGPUi
.extern .func  (.param .b32 func_retval0) vprintf
(
	.param .b64 vprintf_param_0,
	.param .b64 vprintf_param_1
)
;
.global .align 1 .b8 $str[31] = {72, 101, 108, 108, 111, 32, 87, 111, 114, 108, 100, 32, 102, 114, 111, 109, 32, 116, 104, 114, 101, 97, 100, 32, 37, 100, 45, 37, 100, 10};

.visible .entry _Z13hello_fromGPUi(
	.param .u32 _Z13hello_fromGPUi_param_0
)
{
	.local .align 8 .b8 	__local_depot0[8];
	.reg .b64 	%SP;
	.reg .b64 	%SPL;
	.reg .b32 	%r<8>;
	.reg .b64 	%rd<5>;

	mov.u64 	%SPL, __local_depot0;
	cvta.local.u64 	%SP, %SPL;
	ld.param.u32 	%r1, [_Z13hello_fromGPUi_param_0];
	add.u64 	%rd1, %SP, 0;
	add.u64 	%rd2, %SPL, 0;
	mov.u32 	%r2, %ctaid.x;
	mov.u32 	%r3, %ntid.x;
	mov.u32 	%r4, %tid.x;
	mad.lo.s32 	%r5, %r2, %r3, %r4;
	st.local.v2.u32 	[%rd2], {%r1, %r5};
	mov.u64 	%rd3, $str;
	cvta.global.u64 	%rd4, %rd3;
	{ // callseq 0, 0
	.param .b64 param0;
	st.param.b64 	[param0], %rd4;
	.param .b64 param1;
	st.param.b64 	[param1], %rd1;
	.param .b32 retval0;
	call.uni (retval0), 
	vprintf, 
	(
	param0, 
	param1
	);
	ld.param.b32 	%r6, [retval0];
	} // callseq 0
	ret;

}


// ===== COMPILED SASS (sm_100) =====

	.target	sm_100

	.elftype	@"ET_EXEC"


//--------------------- .note.nv.tkinfo           --------------------------
	.section	.note.nv.tkinfo,"",@"SHT_NOTE"
	.sectionflags	@"SHF_NOTE_NV_TKINFO"
	.tkinfo
        /*0018*/ 	.word	0x00000002
        /*0030*/ 	.string	""
        /*0030*/ 	.string	"ptxas"
        /*0030*/ 	.string	"Cuda compilation tools, release 13.0, V13.0.88"
        /*0030*/ 	.string	"Build cuda_13.0.r13.0/compiler.36424714_0"
        /*0030*/ 	.string	"-arch sm_100 -m 64 "



//--------------------- .note.nv.cuinfo           --------------------------
	.section	.note.nv.cuinfo,"",@"SHT_NOTE"
	.sectionflags	@"SHF_NOTE_NV_CUINFO"
        /*0018*/ 	.short	0x0002
        /*001a*/ 	.short	0x0064
        /*001c*/ 	.short	0x0082
	.zero		2


//--------------------- .nv.info                  --------------------------
	.section	.nv.info,"",@"SHT_CUDA_INFO"
	.align	4


	//----- nvinfo : EIATTR_REGCOUNT
	.align		4
        /*0000*/ 	.byte	0x04, 0x2f
        /*0002*/ 	.short	(.L_2 - .L_1)
	.align		4
.L_1:
        /*0004*/ 	.word	index@(_Z13hello_fromGPUi)
        /*0008*/ 	.word	0x00000018


	//----- nvinfo : EIATTR_FRAME_SIZE
	.align		4
.L_2:
        /*000c*/ 	.byte	0x04, 0x11
        /*000e*/ 	.short	(.L_4 - .L_3)
	.align		4
.L_3:
        /*0010*/ 	.word	index@(_Z13hello_fromGPUi)
        /*0014*/ 	.word	0x00000008


	//----- nvinfo : EIATTR_MIN_STACK_SIZE
	.align		4
.L_4:
        /*0018*/ 	.byte	0x04, 0x12
        /*001a*/ 	.short	(.L_6 - .L_5)
	.align		4
.L_5:
        /*001c*/ 	.word	index@(_Z13hello_fromGPUi)
        /*0020*/ 	.word	0x00000008
.L_6:


//--------------------- .nv.compat                --------------------------
	.section	.nv.compat,"",@"SHT_CUDA_COMPAT_INFO"
	.align	4
        /*0000*/ 	.byte	0x02, 0x09, 0x00, 0x00, 0x02, 0x02, 0x01, 0x00, 0x02, 0x05, 0x05, 0x00, 0x03, 0x07, 0x01, 0x01
        /*0010*/ 	.byte	0x02, 0x03, 0x00, 0x00, 0x02, 0x06, 0x01, 0x00, 0x04, 0x0b, 0x08, 0x00, 0x09, 0x00, 0x00, 0x00
        /*0020*/ 	.byte	0x00, 0x00, 0x00, 0x00


//--------------------- .nv.info._Z13hello_fromGPUi --------------------------
	.section	.nv.info._Z13hello_fromGPUi,"",@"SHT_CUDA_INFO"
	.sectionflags	@""
	.align	4


	//----- nvinfo : EIATTR_CUDA_API_VERSION
	.align		4
        /*0000*/ 	.byte	0x04, 0x37
        /*0002*/ 	.short	(.L_8 - .L_7)
.L_7:
        /*0004*/ 	.word	0x00000082


	//----- nvinfo : EIATTR_KPARAM_INFO
	.align		4
.L_8:
        /*0008*/ 	.byte	0x04, 0x17
        /*000a*/ 	.short	(.L_10 - .L_9)
.L_9:
        /*000c*/ 	.word	0x00000000
        /*0010*/ 	.short	0x0000
        /*0012*/ 	.short	0x0000
        /*0014*/ 	.byte	0x00, 0xf0, 0x11, 0x00


	//----- nvinfo : EIATTR_SPARSE_MMA_MASK
	.align		4
.L_10:
        /*0018*/ 	.byte	0x03, 0x50
        /*001a*/ 	.short	0x0000


	//----- nvinfo : EIATTR_MAXREG_COUNT
	.align		4
        /*001c*/ 	.byte	0x03, 0x1b
        /*001e*/ 	.short	0x00ff


	//----- nvinfo : EIATTR_EXTERNS
	.align		4
        /*0020*/ 	.byte	0x04, 0x0f
        /*0022*/ 	.short	(.L_12 - .L_11)


	//   ....[0]....
	.align		4
.L_11:
        /*0024*/ 	.word	index@(vprintf)


	//----- nvinfo : EIATTR_MERCURY_ISA_VERSION
	.align		4
.L_12:
        /*0028*/ 	.byte	0x03, 0x5f
        /*002a*/ 	.short	0x0101


	//----- nvinfo : EIATTR_VRC_CTA_INIT_COUNT
	.align		4
        /*002c*/ 	.byte	0x02, 0x4a
	.zero		1
	.zero		1


	//----- nvinfo : EIATTR_SYSCALL_OFFSETS
	.align		4
        /*0030*/ 	.byte	0x04, 0x46
        /*0032*/ 	.short	(.L_14 - .L_13)


	//   ....[0]....
.L_13:
        /*0034*/ 	.word	0x00000120


	//----- nvinfo : EIATTR_EXIT_INSTR_OFFSETS
	.align		4
.L_14:
        /*0038*/ 	.byte	0x04, 0x1c
        /*003a*/ 	.short	(.L_16 - .L_15)


	//   ....[0]....
.L_15:
        /*003c*/ 	.word	0x00000130


	//----- nvinfo : EIATTR_CBANK_PARAM_SIZE
	.align		4
.L_16:
        /*0040*/ 	.byte	0x03, 0x19
        /*0042*/ 	.short	0x0004


	//----- nvinfo : EIATTR_PARAM_CBANK
	.align		4
        /*0044*/ 	.byte	0x04, 0x0a
        /*0046*/ 	.short	(.L_18 - .L_17)
	.align		4
.L_17:
        /*0048*/ 	.word	index@(.nv.constant0._Z13hello_fromGPUi)
        /*004c*/ 	.short	0x0380
        /*004e*/ 	.short	0x0004


	//----- nvinfo : EIATTR_SW_WAR
	.align		4
.L_18:
        /*0050*/ 	.byte	0x04, 0x36
        /*0052*/ 	.short	(.L_20 - .L_19)
.L_19:
        /*0054*/ 	.word	0x00000008
.L_20:


//--------------------- .nv.callgraph             --------------------------
	.section	.nv.callgraph,"",@"SHT_CUDA_CALLGRAPH"
	.align	4
	.sectionentsize	8
	.align		4
        /*0000*/ 	.word	0x00000000
	.align		4
        /*0004*/ 	.word	0xffffffff
	.align		4
        /*0008*/ 	.word	index@(_Z13hello_fromGPUi)
	.align		4
        /*000c*/ 	.word	index@(vprintf)
	.align		4
        /*0010*/ 	.word	0x00000000
	.align		4
        /*0014*/ 	.word	0xfffffffe
	.align		4
        /*0018*/ 	.word	0x00000000
	.align		4
        /*001c*/ 	.word	0xfffffffd
	.align		4
        /*0020*/ 	.word	0x00000000
	.align		4
        /*0024*/ 	.word	0xfffffffc


//--------------------- .nv.constant4             --------------------------
	.section	.nv.constant4,"a",@progbits
	.align	8
	.align		8
.nv.constant4:
        /*0000*/ 	.dword	vprintf
	.align		8
        /*0008*/ 	.dword	$str


//--------------------- .text._Z13hello_fromGPUi  --------------------------
	.section	.text._Z13hello_fromGPUi,"ax",@progbits
	.align	128
        .global         _Z13hello_fromGPUi
        .type           _Z13hello_fromGPUi,@function
        .size           _Z13hello_fromGPUi,(.L_x_2 - _Z13hello_fromGPUi)
        .other          _Z13hello_fromGPUi,@"STO_CUDA_ENTRY STV_DEFAULT"
_Z13hello_fromGPUi:
.text._Z13hello_fromGPUi:
[----:B------:R-:W0:Y:S01]  /*0000*/  LDC R1, c[0x0][0x37c] ;  /* 0x0000df00ff017b82 */ /* 0x000e220000000800 */
[----:B------:R-:W1:Y:S01]  /*0010*/  S2R R0, SR_TID.X ;  /* 0x0000000000007919 */ /* 0x000e620000002100 */
[----:B------:R-:W2:Y:S06]  /*0020*/  LDCU UR5, c[0x0][0x2fc] ;  /* 0x00005f80ff0577ac */ /* 0x000eac0008000800 */
[----:B------:R-:W1:Y:S01]  /*0030*/  S2UR UR6, SR_CTAID.X ;  /* 0x00000000000679c3 */ /* 0x000e620000002500 */
[----:B0-----:R-:W-:Y:S01]  /*0040*/  VIADD R1, R1, 0xfffffff8 ;  /* 0xfffffff801017836 */ /* 0x001fe20000000000 */
[----:B------:R-:W0:Y:S06]  /*0050*/  LDCU UR4, c[0x0][0x2f8] ;  /* 0x00005f00ff0477ac */ /* 0x000e2c0008000800 */
[----:B------:R-:W1:Y:S08]  /*0060*/  LDC R9, c[0x0][0x360] ;  /* 0x0000d800ff097b82 */ /* 0x000e700000000800 */
[----:B------:R-:W3:Y:S01]  /*0070*/  LDC R8, c[0x0][0x380] ;  /* 0x0000e000ff087b82 */ /* 0x000ee20000000800 */
[----:B0-----:R-:W-:-:S05]  /*0080*/  IADD3 R6, P0, PT, R1, UR4, RZ ;  /* 0x0000000401067c10 */ /* 0x001fca000ff1e0ff */
[----:B--2---:R-:W-:Y:S02]  /*0090*/  IMAD.X R7, RZ, RZ, UR5, P0 ;  /* 0x00000005ff077e24 */ /* 0x004fe400080e06ff */
[----:B-1----:R-:W-:Y:S01]  /*00a0*/  IMAD R9, R9, UR6, R0 ;  /* 0x0000000609097c24 */ /* 0x002fe2000f8e0200 */
[----:B------:R-:W-:Y:S01]  /*00b0*/  MOV R0, 0x0 ;  /* 0x0000000000007802 */ /* 0x000fe20000000f00 */
[----:B------:R-:W0:Y:S03]  /*00c0*/  LDCU.64 UR6, c[0x4][0x8] ;  /* 0x01000100ff0677ac */ /* 0x000e260008000a00 */
[----:B------:R1:W2:Y:S01]  /*00d0*/  LDC.64 R2, c[0x4][R0] ;  /* 0x0100000000027b82 */ /* 0x0002a20000000a00 */
[----:B---3--:R1:W-:Y:S01]  /*00e0*/  STL.64 [R1], R8 ;  /* 0x0000000801007387 */ /* 0x0083e20000100a00 */
[----:B0-----:R-:W-:Y:S01]  /*00f0*/  IMAD.U32 R4, RZ, RZ, UR6 ;  /* 0x00000006ff047e24 */ /* 0x001fe2000f8e00ff */
[----:B-1----:R-:W-:-:S07]  /*0100*/  MOV R5, UR7 ;  /* 0x0000000700057c02 */ /* 0x002fce0008000f00 */
[----:B------:R-:W-:-:S07]  /*0110*/  LEPC R20, `(.L_x_0) ;  /* 0x000000001014794e */ /* 0x000fce0000000000 */
[----:B--2---:R-:W-:Y:S05]  /*0120*/  CALL.ABS.NOINC R2 ;  /* 0x0000000002007343 */ /* 0x004fea0003c00000 */
.L_x_0:
[----:B------:R-:W-:Y:S05]  /*0130*/  EXIT ;  /* 0x000000000000794d */ /* 0x000fea0003800000 */
.L_x_1:
[----:B------:R-:W-:-:S00]  /*0140*/  BRA `(.L_x_1) ;  /* 0xfffffffc00fc7947 */ /* 0x000fc0000383ffff */
[----:B------:R-:W-:-:S00]  /*0150*/  NOP ;  /* 0x0000000000007918 */ /* 0x000fc00000000000 */
        /* <DEDUP_REMOVED lines=10> */
.L_x_2:


//--------------------- .nv.global.init           --------------------------
	.section	.nv.global.init,"aw",@progbits
.nv.global.init:
	.type		$str,@object
	.size		$str,(.L_0 - $str)
$str:
        /*0000*/ 	.byte	0x48, 0x65, 0x6c, 0x6c, 0x6f, 0x20, 0x57, 0x6f, 0x72, 0x6c, 0x64, 0x20, 0x66, 0x72, 0x6f, 0x6d
        /*0010*/ 	.byte	0x20, 0x74, 0x68, 0x72, 0x65, 0x61, 0x64, 0x20, 0x25, 0x64, 0x2d, 0x25, 0x64, 0x0a, 0x00
.L_0:


//--------------------- .nv.shared.reserved.0     --------------------------
	.section	.nv.shared.reserved.0,"aw",@nobits
	.weak		__nv_reservedSMEM_offset_0_alias
	.size		__nv_reservedSMEM_offset_0_alias, 0, 64
	.other		__nv_reservedSMEM_offset_0_alias,@"STO_CUDA_RESERVED_SHARED STV_DEFAULT"
__nv_reservedSMEM_offset_0_alias:
	.zero		0
	.zero		64


//--------------------- .nv.constant0._Z13hello_fromGPUi --------------------------
	.section	.nv.constant0._Z13hello_fromGPUi,"a",@progbits
	.sectionflags	@""
	.align	4
.nv.constant0._Z13hello_fromGPUi:
	.zero		900


//--------------------- SYMBOLS --------------------------

	.type		.nv.reservedSmem.offset0,@object
	.size		.nv.reservedSmem.offset0,0x4
	.type		vprintf,@function
